	.headerflags	@"EF_CUDA_TEXMODE_UNIFIED EF_CUDA_64BIT_ADDRESS EF_CUDA_ACCELERATORS EF_CUDA_SM90 EF_CUDA_VIRTUAL_SM(EF_CUDA_SM90)"
	.elftype	@"ET_EXEC"


//--------------------- .nv.info                  --------------------------
	.section	.nv.info,"",@"SHT_CUDA_INFO"
	.align	4


	//----- nvinfo : EIATTR_REGCOUNT
	.align		4
        /*0000*/ 	.byte	0x04, 0x2f
        /*0002*/ 	.short	(.L_1 - .L_0)
	.align		4
.L_0:
        /*0004*/ 	.word	index@(triton_per_fused_mean_25)
        /*0008*/ 	.word	0x0000000e


	//----- nvinfo : EIATTR_MIN_STACK_SIZE
	.align		4
.L_1:
        /*000c*/ 	.byte	0x04, 0x12
        /*000e*/ 	.short	(.L_3 - .L_2)
	.align		4
.L_2:
        /*0010*/ 	.word	index@(triton_per_fused_mean_25)
        /*0014*/ 	.word	0x00000000


	//----- nvinfo : EIATTR_FRAME_SIZE
	.align		4
.L_3:
        /*0018*/ 	.byte	0x04, 0x11
        /*001a*/ 	.short	(.L_5 - .L_4)
	.align		4
.L_4:
        /*001c*/ 	.word	index@(triton_per_fused_mean_25)
        /*0020*/ 	.word	0x00000000


	//----- nvinfo : EIATTR_MIN_STACK_SIZE
	.align		4
.L_5:
        /*0024*/ 	.byte	0x04, 0x12
        /*0026*/ 	.short	(.L_7 - .L_6)
	.align		4
.L_6:
        /*0028*/ 	.word	index@(triton_per_fused_mean_25)
        /*002c*/ 	.word	0x00000000
.L_7:


//--------------------- .nv.info.triton_per_fused_mean_25 --------------------------
	.section	.nv.info.triton_per_fused_mean_25,"",@"SHT_CUDA_INFO"
	.sectionflags	@""
	.align	4


	//----- nvinfo : EIATTR_CUDA_API_VERSION
	.align		4
        /*0000*/ 	.byte	0x04, 0x37
        /*0002*/ 	.short	(.L_9 - .L_8)
.L_8:
        /*0004*/ 	.word	0x0000007c


	//----- nvinfo : EIATTR_KPARAM_INFO
	.align		4
.L_9:
        /*0008*/ 	.byte	0x04, 0x17
        /*000a*/ 	.short	(.L_11 - .L_10)
.L_10:
        /*000c*/ 	.word	0x00000000
        /*0010*/ 	.short	0x0003
        /*0012*/ 	.short	0x0014
        /*0014*/ 	.byte	0x00, 0xf0, 0x11, 0x00


	//----- nvinfo : EIATTR_KPARAM_INFO
	.align		4
.L_11:
        /*0018*/ 	.byte	0x04, 0x17
        /*001a*/ 	.short	(.L_13 - .L_12)
.L_12:
        /*001c*/ 	.word	0x00000000
        /*0020*/ 	.short	0x0002
        /*0022*/ 	.short	0x0010
        /*0024*/ 	.byte	0x00, 0xf0, 0x11, 0x00


	//----- nvinfo : EIATTR_KPARAM_INFO
	.align		4
.L_13:
        /*0028*/ 	.byte	0x04, 0x17
        /*002a*/ 	.short	(.L_15 - .L_14)
.L_14:
        /*002c*/ 	.word	0x00000000
        /*0030*/ 	.short	0x0001
        /*0032*/ 	.short	0x0008
        /*0034*/ 	.byte	0x00, 0xf4, 0x21, 0x00


	//----- nvinfo : EIATTR_KPARAM_INFO
	.align		4
.L_15:
        /*0038*/ 	.byte	0x04, 0x17
        /*003a*/ 	.short	(.L_17 - .L_16)
.L_16:
        /*003c*/ 	.word	0x00000000
        /*0040*/ 	.short	0x0000
        /*0042*/ 	.short	0x0000
        /*0044*/ 	.byte	0x00, 0xf4, 0x21, 0x00


	//----- nvinfo : EIATTR_SPARSE_MMA_MASK
	.align		4
.L_17:
        /*0048*/ 	.byte	0x03, 0x50
        /*004a*/ 	.short	0x0000


	//----- nvinfo : EIATTR_MAXREG_COUNT
	.align		4
        /*004c*/ 	.byte	0x03, 0x1b
        /*004e*/ 	.short	0x00ff


	//----- nvinfo : EIATTR_COOP_GROUP_MASK_REGIDS
	.align		4
        /*0050*/ 	.byte	0x04, 0x29
        /*0052*/ 	.short	(.L_19 - .L_18)


	//   ....[0]....
.L_18:
        /*0054*/ 	.word	0xffffffff


	//   ....[1]....
        /*0058*/ 	.word	0xffffffff


	//   ....[2]....
        /*005c*/ 	.word	0xffffffff


	//   ....[3]....
        /*0060*/ 	.word	0xffffffff


	//   ....[4]....
        /*0064*/ 	.word	0xffffffff


	//----- nvinfo : EIATTR_COOP_GROUP_INSTR_OFFSETS
	.align		4
.L_19:
        /*0068*/ 	.byte	0x04, 0x28
        /*006a*/ 	.short	(.L_21 - .L_20)


	//   ....[0]....
.L_20:
        /*006c*/ 	.word	0x00000120


	//   ....[1]....
        /*0070*/ 	.word	0x00000150


	//   ....[2]....
        /*0074*/ 	.word	0x00000170


	//   ....[3]....
        /*0078*/ 	.word	0x00000190


	//   ....[4]....
        /*007c*/ 	.word	0x000001b0


	//----- nvinfo : EIATTR_EXIT_INSTR_OFFSETS
	.align		4
.L_21:
        /*0080*/ 	.byte	0x04, 0x1c
        /*0082*/ 	.short	(.L_23 - .L_22)


	//   ....[0]....
.L_22:
        /*0084*/ 	.word	0x000001d0


	//   ....[1]....
        /*0088*/ 	.word	0x00000200


	//----- nvinfo : EIATTR_REQNTID
	.align		4
.L_23:
        /*008c*/ 	.byte	0x04, 0x10
        /*008e*/ 	.short	(.L_25 - .L_24)
.L_24:
        /*0090*/ 	.word	0x00000040
        /*0094*/ 	.word	0x00000001
        /*0098*/ 	.word	0x00000001


	//----- nvinfo : EIATTR_CBANK_PARAM_SIZE
	.align		4
.L_25:
        /*009c*/ 	.byte	0x03, 0x19
        /*009e*/ 	.short	0x0018


	//----- nvinfo : EIATTR_PARAM_CBANK
	.align		4
        /*00a0*/ 	.byte	0x04, 0x0a
        /*00a2*/ 	.short	(.L_27 - .L_26)
	.align		4
.L_26:
        /*00a4*/ 	.word	index@(.nv.constant0.triton_per_fused_mean_25)
        /*00a8*/ 	.short	0x0210
        /*00aa*/ 	.short	0x0018


	//----- nvinfo : EIATTR_SW_WAR
	.align		4
.L_27:
        /*00ac*/ 	.byte	0x04, 0x36
        /*00ae*/ 	.short	(.L_29 - .L_28)
.L_28:
        /*00b0*/ 	.word	0x00000008
.L_29:


//--------------------- .nv.callgraph             --------------------------
	.section	.nv.callgraph,"",@"SHT_CUDA_CALLGRAPH"
	.align	4
	.sectionentsize	8
	.align		4
        /*0000*/ 	.word	0x00000000
	.align		4
        /*0004*/ 	.word	0xffffffff
	.align		4
        /*0008*/ 	.word	0x00000000
	.align		4
        /*000c*/ 	.word	0xfffffffe
	.align		4
        /*0010*/ 	.word	0x00000000
	.align		4
        /*0014*/ 	.word	0xfffffffd
	.align		4
        /*0018*/ 	.word	0x00000000
	.align		4
        /*001c*/ 	.word	0xfffffffc


//--------------------- .text.triton_per_fused_mean_25 --------------------------
	.section	.text.triton_per_fused_mean_25,"ax",@progbits
	.sectionflags	@"SHF_BARRIERS=1"
	.align	128
        .global         triton_per_fused_mean_25
        .type           triton_per_fused_mean_25,@function
        .size           triton_per_fused_mean_25,(.L_x_1 - triton_per_fused_mean_25)
        .other          triton_per_fused_mean_25,@"STO_CUDA_ENTRY STV_DEFAULT"
triton_per_fused_mean_25:
.text.triton_per_fused_mean_25:
[----:B------:R-:W0:Y:S02]  /*0000*/  LDC R1, c[0x0][0x28] ;  /* 0x00000a00ff017b82 */ /* 0x000e240000000800 */
[----:B------:R-:W1:Y:S01]  /*0010*/  S2R R11, SR_CTAID.X ;  /* 0x00000000000b7919 */ /* 0x000e620000002500 */
[----:B------:R-:W2:Y:S01]  /*0020*/  LDC.64 R2, c[0x0][0x218] ;  /* 0x00008600ff027b82 */ /* 0x000ea20000000a00 */
[----:B------:R-:W-:Y:S01]  /*0030*/  ULDC.64 UR4, c[0x0][0x208] ;  /* 0x0000820000047ab9 */ /* 0x000fe20000000a00 */
[----:B------:R-:W3:Y:S01]  /*0040*/  S2R R8, SR_TID.X ;  /* 0x0000000000087919 */ /* 0x000ee20000002100 */
[----:B-1----:R-:W-:Y:S02]  /*0050*/  ISETP.GE.AND P0, PT, R11, 0x1800, PT ;  /* 0x000018000b00780c */ /* 0x002fe40003f06270 */
[----:B---3--:R-:W-:-:S04]  /*0060*/  LOP3.LUT R0, R8, 0x1f, RZ, 0xc0, !PT ;  /* 0x0000001f08007812 */ /* 0x008fc800078ec0ff */
[----:B------:R-:W-:Y:S01]  /*0070*/  ISETP.LT.U32.AND P0, PT, R0, 0x19, !P0 ;  /* 0x000000190000780c */ /* 0x000fe20004701070 */
[----:B------:R-:W-:Y:S01]  /*0080*/  IMAD R5, R11, 0x19, R0 ;  /* 0x000000190b057824 */ /* 0x000fe200078e0200 */
[----:B------:R-:W-:-:S03]  /*0090*/  HFMA2.MMA R0, -RZ, RZ, 0, 0 ;  /* 0x00000000ff007435 */ /* 0x000fc600000001ff */
[----:B--2---:R-:W-:-:S08]  /*00a0*/  IMAD.WIDE R2, R5, 0x4, R2 ;  /* 0x0000000405027825 */ /* 0x004fd000078e0202 */
[----:B------:R1:W2:Y:S02]  /*00b0*/  @P0 LDG.E R0, desc[UR4][R2.64] ;  /* 0x0000000402000981 */ /* 0x0002a4000c1e1900 */
[----:B-1----:R-:W1:Y:S02]  /*00c0*/  LDC.64 R2, c[0x0][0x210] ;  /* 0x00008400ff027b82 */ /* 0x002e640000000a00 */
[----:B-1----:R-:W-:-:S06]  /*00d0*/  IMAD.WIDE R2, R11, 0x4, R2 ;  /* 0x000000040b027825 */ /* 0x002fcc00078e0202 */
[----:B------:R-:W-:Y:S01]  /*00e0*/  BAR.SYNC.DEFER_BLOCKING 0x0 ;  /* 0x0000000000007b1d */ /* 0x000fe20000010000 */
[----:B--2---:R-:W-:-:S04]  /*00f0*/  SEL R0, R0, RZ, P0 ;  /* 0x000000ff00007207 */ /* 0x004fc80000000000 */
[----:B------:R-:W-:Y:S02]  /*0100*/  FSEL R0, R0, RZ, P0 ;  /* 0x000000ff00007208 */ /* 0x000fe40000000000 */
[----:B------:R-:W-:-:S03]  /*0110*/  LOP3.LUT P0, RZ, R8, 0x3f, RZ, 0xc0, !PT ;  /* 0x0000003f08ff7812 */ /* 0x000fc6000780c0ff */
[----:B------:R-:W1:Y:S01]  /*0120*/  SHFL.BFLY PT, R5, R0, 0x10, 0x1f ;  /* 0x0e001f0000057f89 */ /* 0x000e6200000e0000 */
[----:B------:R-:W-:Y:S01]  /*0130*/  ISETP.LT.AND P0, PT, R11, 0x1800, !P0 ;  /* 0x000018000b00780c */ /* 0x000fe20004701270 */
[----:B-1----:R-:W-:-:S05]  /*0140*/  FADD R5, R0, R5 ;  /* 0x0000000500057221 */ /* 0x002fca0000000000 */
[----:B------:R-:W1:Y:S02]  /*0150*/  SHFL.BFLY PT, R4, R5, 0x8, 0x1f ;  /* 0x0d001f0005047f89 */ /* 0x000e6400000e0000 */
[----:B-1----:R-:W-:-:S05]  /*0160*/  FADD R4, R5, R4 ;  /* 0x0000000405047221 */ /* 0x002fca0000000000 */
[----:B------:R-:W1:Y:S02]  /*0170*/  SHFL.BFLY PT, R7, R4, 0x4, 0x1f ;  /* 0x0c801f0004077f89 */ /* 0x000e6400000e0000 */
[----:B-1----:R-:W-:-:S05]  /*0180*/  FADD R7, R4, R7 ;  /* 0x0000000704077221 */ /* 0x002fca0000000000 */
[----:B------:R-:W1:Y:S02]  /*0190*/  SHFL.BFLY PT, R6, R7, 0x2, 0x1f ;  /* 0x0c401f0007067f89 */ /* 0x000e6400000e0000 */
[----:B-1----:R-:W-:-:S05]  /*01a0*/  FADD R6, R7, R6 ;  /* 0x0000000607067221 */ /* 0x002fca0000000000 */
[----:B------:R-:W1:Y:S02]  /*01b0*/  SHFL.BFLY PT, R9, R6, 0x1, 0x1f ;  /* 0x0c201f0006097f89 */ /* 0x000e6400000e0000 */
[----:B-1----:R-:W-:Y:S01]  /*01c0*/  FADD R9, R6, R9 ;  /* 0x0000000906097221 */ /* 0x002fe20000000000 */
[----:B------:R-:W-:Y:S06]  /*01d0*/  @!P0 EXIT ;  /* 0x000000000000894d */ /* 0x000fec0003800000 */
[----:B------:R-:W-:-:S05]  /*01e0*/  FMUL R9, R9, 0.039999999105930328369 ;  /* 0x3d23d70a09097820 */ /* 0x000fca0000400000 */
[----:B------:R-:W-:Y:S01]  /*01f0*/  STG.E desc[UR4][R2.64], R9 ;  /* 0x0000000902007986 */ /* 0x000fe2000c101904 */
[----:B------:R-:W-:Y:S05]  /*0200*/  EXIT ;  /* 0x000000000000794d */ /* 0x000fea0003800000 */
.L_x_0:
[----:B------:R-:W-:-:S00]  /*0210*/  BRA `(.L_x_0) ;  /* 0xfffffffc00fc7947 */ /* 0x000fc0000383ffff */
[----:B------:R-:W-:-:S00]  /*0220*/  NOP ;  /* 0x0000000000007918 */ /* 0x000fc00000000000 */
        /* <DEDUP_REMOVED lines=13> */
.L_x_1:


//--------------------- .nv.constant0.triton_per_fused_mean_25 --------------------------
	.section	.nv.constant0.triton_per_fused_mean_25,"a",@progbits
	.sectionflags	@""
	.align	4
.nv.constant0.triton_per_fused_mean_25:
	.zero		552
